//
// Generated by NVIDIA NVVM Compiler
//
// Compiler Build ID: CL-36424714
// Cuda compilation tools, release 13.0, V13.0.88
// Based on NVVM 20.0.0
//

.version 9.0
.target sm_100
.address_size 64

	// .globl	_Z8vect_addPfS_i

.visible .entry _Z8vect_addPfS_i(
	.param .u64 .ptr .align 1 _Z8vect_addPfS_i_param_0,
	.param .u64 .ptr .align 1 _Z8vect_addPfS_i_param_1,
	.param .u32 _Z8vect_addPfS_i_param_2
)
{
	.reg .pred 	%p<2>;
	.reg .b32 	%r<3>;
	.reg .b32 	%f<4>;
	.reg .b64 	%rd<8>;

	ld.param.u64 	%rd1, [_Z8vect_addPfS_i_param_0];
	ld.param.u64 	%rd2, [_Z8vect_addPfS_i_param_1];
	ld.param.u32 	%r2, [_Z8vect_addPfS_i_param_2];
	mov.u32 	%r1, %tid.x;
	setp.ge.s32 	%p1, %r1, %r2;
	@%p1 bra 	$L__BB0_2;
	cvta.to.global.u64 	%rd3, %rd1;
	cvta.to.global.u64 	%rd4, %rd2;
	mul.wide.u32 	%rd5, %r1, 4;
	add.s64 	%rd6, %rd3, %rd5;
	ld.global.f32 	%f1, [%rd6];
	add.s64 	%rd7, %rd4, %rd5;
	ld.global.f32 	%f2, [%rd7];
	add.f32 	%f3, %f1, %f2;
	st.global.f32 	[%rd6], %f3;
$L__BB0_2:
	ret;

}
	// .globl	_Z9vectorAddPfS_i
.visible .entry _Z9vectorAddPfS_i(
	.param .u64 .ptr .align 1 _Z9vectorAddPfS_i_param_0,
	.param .u64 .ptr .align 1 _Z9vectorAddPfS_i_param_1,
	.param .u32 _Z9vectorAddPfS_i_param_2
)
{
	.reg .pred 	%p<2>;
	.reg .b32 	%r<6>;
	.reg .b32 	%f<4>;
	.reg .b64 	%rd<8>;

	ld.param.u64 	%rd1, [_Z9vectorAddPfS_i_param_0];
	ld.param.u64 	%rd2, [_Z9vectorAddPfS_i_param_1];
	ld.param.u32 	%r2, [_Z9vectorAddPfS_i_param_2];
	mov.u32 	%r3, %ntid.x;
	mov.u32 	%r4, %ctaid.x;
	mov.u32 	%r5, %tid.x;
	mad.lo.s32 	%r1, %r3, %r4, %r5;
	setp.ge.s32 	%p1, %r1, %r2;
	@%p1 bra 	$L__BB1_2;
	cvta.to.global.u64 	%rd3, %rd1;
	cvta.to.global.u64 	%rd4, %rd2;
	mul.wide.s32 	%rd5, %r1, 4;
	add.s64 	%rd6, %rd3, %rd5;
	ld.global.f32 	%f1, [%rd6];
	add.s64 	%rd7, %rd4, %rd5;
	ld.global.f32 	%f2, [%rd7];
	add.f32 	%f3, %f1, %f2;
	st.global.f32 	[%rd6], %f3;
$L__BB1_2:
	ret;

}


// ===== COMPILED SASS (sm_100) =====

	.target	sm_100

	.elftype	@"ET_EXEC"


//--------------------- .note.nv.tkinfo           --------------------------
	.section	.note.nv.tkinfo,"",@"SHT_NOTE"
	.sectionflags	@"SHF_NOTE_NV_TKINFO"
	.tkinfo
        /*0018*/ 	.word	0x00000002
        /*0030*/ 	.string	""
        /*0030*/ 	.string	"ptxas"
        /*0030*/ 	.string	"Cuda compilation tools, release 13.0, V13.0.88"
        /*0030*/ 	.string	"Build cuda_13.0.r13.0/compiler.36424714_0"
        /*0030*/ 	.string	"-arch sm_100 -m 64 "



//--------------------- .note.nv.cuinfo           --------------------------
	.section	.note.nv.cuinfo,"",@"SHT_NOTE"
	.sectionflags	@"SHF_NOTE_NV_CUINFO"
        /*0018*/ 	.short	0x0002
        /*001a*/ 	.short	0x0064
        /*001c*/ 	.short	0x0082
	.zero		2


//--------------------- .nv.info                  --------------------------
	.section	.nv.info,"",@"SHT_CUDA_INFO"
	.align	4


	//----- nvinfo : EIATTR_REGCOUNT
	.align		4
        /*0000*/ 	.byte	0x04, 0x2f
        /*0002*/ 	.short	(.L_1 - .L_0)
	.align		4
.L_0:
        /*0004*/ 	.word	index@(_Z8vect_addPfS_i)
        /*0008*/ 	.word	0x0000000a


	//----- nvinfo : EIATTR_FRAME_SIZE
	.align		4
.L_1:
        /*000c*/ 	.byte	0x04, 0x11
        /*000e*/ 	.short	(.L_3 - .L_2)
	.align		4
.L_2:
        /*0010*/ 	.word	index@(_Z8vect_addPfS_i)
        /*0014*/ 	.word	0x00000000


	//----- nvinfo : EIATTR_REGCOUNT
	.align		4
.L_3:
        /*0018*/ 	.byte	0x04, 0x2f
        /*001a*/ 	.short	(.L_5 - .L_4)
	.align		4
.L_4:
        /*001c*/ 	.word	index@(_Z9vectorAddPfS_i)
        /*0020*/ 	.word	0x0000000a


	//----- nvinfo : EIATTR_FRAME_SIZE
	.align		4
.L_5:
        /*0024*/ 	.byte	0x04, 0x11
        /*0026*/ 	.short	(.L_7 - .L_6)
	.align		4
.L_6:
        /*0028*/ 	.word	index@(_Z9vectorAddPfS_i)
        /*002c*/ 	.word	0x00000000


	//----- nvinfo : EIATTR_MIN_STACK_SIZE
	.align		4
.L_7:
        /*0030*/ 	.byte	0x04, 0x12
        /*0032*/ 	.short	(.L_9 - .L_8)
	.align		4
.L_8:
        /*0034*/ 	.word	index@(_Z9vectorAddPfS_i)
        /*0038*/ 	.word	0x00000000


	//----- nvinfo : EIATTR_MIN_STACK_SIZE
	.align		4
.L_9:
        /*003c*/ 	.byte	0x04, 0x12
        /*003e*/ 	.short	(.L_11 - .L_10)
	.align		4
.L_10:
        /*0040*/ 	.word	index@(_Z8vect_addPfS_i)
        /*0044*/ 	.word	0x00000000
.L_11:


//--------------------- .nv.compat                --------------------------
	.section	.nv.compat,"",@"SHT_CUDA_COMPAT_INFO"
	.align	4
        /*0000*/ 	.byte	0x02, 0x09, 0x00, 0x00, 0x02, 0x02, 0x01, 0x00, 0x02, 0x05, 0x05, 0x00, 0x03, 0x07, 0x01, 0x01
        /*0010*/ 	.byte	0x02, 0x03, 0x00, 0x00, 0x02, 0x06, 0x01, 0x00, 0x04, 0x0b, 0x08, 0x00, 0x09, 0x00, 0x00, 0x00
        /*0020*/ 	.byte	0x00, 0x00, 0x00, 0x00


//--------------------- .nv.info._Z9vectorAddPfS_i --------------------------
	.section	.nv.info._Z9vectorAddPfS_i,"",@"SHT_CUDA_INFO"
	.sectionflags	@""
	.align	4


	//----- nvinfo : EIATTR_CUDA_API_VERSION
	.align		4
        /*0000*/ 	.byte	0x04, 0x37
        /*0002*/ 	.short	(.L_13 - .L_12)
.L_12:
        /*0004*/ 	.word	0x00000082


	//----- nvinfo : EIATTR_KPARAM_INFO
	.align		4
.L_13:
        /*0008*/ 	.byte	0x04, 0x17
        /*000a*/ 	.short	(.L_15 - .L_14)
.L_14:
        /*000c*/ 	.word	0x00000000
        /*0010*/ 	.short	0x0002
        /*0012*/ 	.short	0x0010
        /*0014*/ 	.byte	0x00, 0xf0, 0x11, 0x00


	//----- nvinfo : EIATTR_KPARAM_INFO
	.align		4
.L_15:
        /*0018*/ 	.byte	0x04, 0x17
        /*001a*/ 	.short	(.L_17 - .L_16)
.L_16:
        /*001c*/ 	.word	0x00000000
        /*0020*/ 	.short	0x0001
        /*0022*/ 	.short	0x0008
        /*0024*/ 	.byte	0x00, 0xf5, 0x21, 0x00


	//----- nvinfo : EIATTR_KPARAM_INFO
	.align		4
.L_17:
        /*0028*/ 	.byte	0x04, 0x17
        /*002a*/ 	.short	(.L_19 - .L_18)
.L_18:
        /*002c*/ 	.word	0x00000000
        /*0030*/ 	.short	0x0000
        /*0032*/ 	.short	0x0000
        /*0034*/ 	.byte	0x00, 0xf5, 0x21, 0x00


	//----- nvinfo : EIATTR_SPARSE_MMA_MASK
	.align		4
.L_19:
        /*0038*/ 	.byte	0x03, 0x50
        /*003a*/ 	.short	0x0000


	//----- nvinfo : EIATTR_MAXREG_COUNT
	.align		4
        /*003c*/ 	.byte	0x03, 0x1b
        /*003e*/ 	.short	0x00ff


	//----- nvinfo : EIATTR_MERCURY_ISA_VERSION
	.align		4
        /*0040*/ 	.byte	0x03, 0x5f
        /*0042*/ 	.short	0x0101


	//----- nvinfo : EIATTR_VRC_CTA_INIT_COUNT
	.align		4
        /*0044*/ 	.byte	0x02, 0x4a
	.zero		1
	.zero		1


	//----- nvinfo : EIATTR_EXIT_INSTR_OFFSETS
	.align		4
        /*0048*/ 	.byte	0x04, 0x1c
        /*004a*/ 	.short	(.L_21 - .L_20)


	//   ....[0]....
.L_20:
        /*004c*/ 	.word	0x00000070


	//   ....[1]....
        /*0050*/ 	.word	0x00000110


	//----- nvinfo : EIATTR_CBANK_PARAM_SIZE
	.align		4
.L_21:
        /*0054*/ 	.byte	0x03, 0x19
        /*0056*/ 	.short	0x0014


	//----- nvinfo : EIATTR_PARAM_CBANK
	.align		4
        /*0058*/ 	.byte	0x04, 0x0a
        /*005a*/ 	.short	(.L_23 - .L_22)
	.align		4
.L_22:
        /*005c*/ 	.word	index@(.nv.constant0._Z9vectorAddPfS_i)
        /*0060*/ 	.short	0x0380
        /*0062*/ 	.short	0x0014


	//----- nvinfo : EIATTR_SW_WAR
	.align		4
.L_23:
        /*0064*/ 	.byte	0x04, 0x36
        /*0066*/ 	.short	(.L_25 - .L_24)
.L_24:
        /*0068*/ 	.word	0x00000008
.L_25:


//--------------------- .nv.info._Z8vect_addPfS_i --------------------------
	.section	.nv.info._Z8vect_addPfS_i,"",@"SHT_CUDA_INFO"
	.sectionflags	@""
	.align	4


	//----- nvinfo : EIATTR_CUDA_API_VERSION
	.align		4
        /*0000*/ 	.byte	0x04, 0x37
        /*0002*/ 	.short	(.L_27 - .L_26)
.L_26:
        /*0004*/ 	.word	0x00000082


	//----- nvinfo : EIATTR_KPARAM_INFO
	.align		4
.L_27:
        /*0008*/ 	.byte	0x04, 0x17
        /*000a*/ 	.short	(.L_29 - .L_28)
.L_28:
        /*000c*/ 	.word	0x00000000
        /*0010*/ 	.short	0x0002
        /*0012*/ 	.short	0x0010
        /*0014*/ 	.byte	0x00, 0xf0, 0x11, 0x00


	//----- nvinfo : EIATTR_KPARAM_INFO
	.align		4
.L_29:
        /*0018*/ 	.byte	0x04, 0x17
        /*001a*/ 	.short	(.L_31 - .L_30)
.L_30:
        /*001c*/ 	.word	0x00000000
        /*0020*/ 	.short	0x0001
        /*0022*/ 	.short	0x0008
        /*0024*/ 	.byte	0x00, 0xf5, 0x21, 0x00


	//----- nvinfo : EIATTR_KPARAM_INFO
	.align		4
.L_31:
        /*0028*/ 	.byte	0x04, 0x17
        /*002a*/ 	.short	(.L_33 - .L_32)
.L_32:
        /*002c*/ 	.word	0x00000000
        /*0030*/ 	.short	0x0000
        /*0032*/ 	.short	0x0000
        /*0034*/ 	.byte	0x00, 0xf5, 0x21, 0x00


	//----- nvinfo : EIATTR_SPARSE_MMA_MASK
	.align		4
.L_33:
        /*0038*/ 	.byte	0x03, 0x50
        /*003a*/ 	.short	0x0000


	//----- nvinfo : EIATTR_MAXREG_COUNT
	.align		4
        /*003c*/ 	.byte	0x03, 0x1b
        /*003e*/ 	.short	0x00ff


	//----- nvinfo : EIATTR_MERCURY_ISA_VERSION
	.align		4
        /*0040*/ 	.byte	0x03, 0x5f
        /*0042*/ 	.short	0x0101


	//----- nvinfo : EIATTR_VRC_CTA_INIT_COUNT
	.align		4
        /*0044*/ 	.byte	0x02, 0x4a
	.zero		1
	.zero		1


	//----- nvinfo : EIATTR_EXIT_INSTR_OFFSETS
	.align		4
        /*0048*/ 	.byte	0x04, 0x1c
        /*004a*/ 	.short	(.L_35 - .L_34)


	//   ....[0]....
.L_34:
        /*004c*/ 	.word	0x00000040


	//   ....[1]....
        /*0050*/ 	.word	0x000000e0


	//----- nvinfo : EIATTR_CBANK_PARAM_SIZE
	.align		4
.L_35:
        /*0054*/ 	.byte	0x03, 0x19
        /*0056*/ 	.short	0x0014


	//----- nvinfo : EIATTR_PARAM_CBANK
	.align		4
        /*0058*/ 	.byte	0x04, 0x0a
        /*005a*/ 	.short	(.L_37 - .L_36)
	.align		4
.L_36:
        /*005c*/ 	.word	index@(.nv.constant0._Z8vect_addPfS_i)
        /*0060*/ 	.short	0x0380
        /*0062*/ 	.short	0x0014


	//----- nvinfo : EIATTR_SW_WAR
	.align		4
.L_37:
        /*0064*/ 	.byte	0x04, 0x36
        /*0066*/ 	.short	(.L_39 - .L_38)
.L_38:
        /*0068*/ 	.word	0x00000008
.L_39:


//--------------------- .nv.callgraph             --------------------------
	.section	.nv.callgraph,"",@"SHT_CUDA_CALLGRAPH"
	.align	4
	.sectionentsize	8
	.align		4
        /*0000*/ 	.word	0x00000000
	.align		4
        /*0004*/ 	.word	0xffffffff
	.align		4
        /*0008*/ 	.word	0x00000000
	.align		4
        /*000c*/ 	.word	0xfffffffe
	.align		4
        /*0010*/ 	.word	0x00000000
	.align		4
        /*0014*/ 	.word	0xfffffffd
	.align		4
        /*0018*/ 	.word	0x00000000
	.align		4
        /*001c*/ 	.word	0xfffffffc


//--------------------- .text._Z9vectorAddPfS_i   --------------------------
	.section	.text._Z9vectorAddPfS_i,"ax",@progbits
	.align	128
        .global         _Z9vectorAddPfS_i
        .type           _Z9vectorAddPfS_i,@function
        .size           _Z9vectorAddPfS_i,(.L_x_2 - _Z9vectorAddPfS_i)
        .other          _Z9vectorAddPfS_i,@"STO_CUDA_ENTRY STV_DEFAULT"
_Z9vectorAddPfS_i:
.text._Z9vectorAddPfS_i:
[----:B------:R-:W-:Y:S01]  /*0000*/  LDC R1, c[0x0][0x37c] ;  /* 0x0000df00ff017b82 */ /* 0x000fe20000000800 */
[----:B------:R-:W0:Y:S01]  /*0010*/  S2R R7, SR_CTAID.X ;  /* 0x0000000000077919 */ /* 0x000e220000002500 */
[----:B------:R-:W0:Y:S01]  /*0020*/  LDCU UR4, c[0x0][0x360] ;  /* 0x00006c00ff0477ac */ /* 0x000e220008000800 */
[----:B------:R-:W0:Y:S01]  /*0030*/  S2R R0, SR_TID.X ;  /* 0x0000000000007919 */ /* 0x000e220000002100 */
[----:B------:R-:W1:Y:S01]  /*0040*/  LDCU UR5, c[0x0][0x390] ;  /* 0x00007200ff0577ac */ /* 0x000e620008000800 */
[----:B0-----:R-:W-:-:S05]  /*0050*/  IMAD R7, R7, UR4, R0 ;  /* 0x0000000407077c24 */ /* 0x001fca000f8e0200 */
[----:B-1----:R-:W-:-:S13]  /*0060*/  ISETP.GE.AND P0, PT, R7, UR5, PT ;  /* 0x0000000507007c0c */ /* 0x002fda000bf06270 */
[----:B------:R-:W-:Y:S05]  /*0070*/  @P0 EXIT ;  /* 0x000000000000094d */ /* 0x000fea0003800000 */
[----:B------:R-:W0:Y:S01]  /*0080*/  LDC.64 R4, c[0x0][0x388] ;  /* 0x0000e200ff047b82 */ /* 0x000e220000000a00 */
[----:B------:R-:W1:Y:S07]  /*0090*/  LDCU.64 UR4, c[0x0][0x358] ;  /* 0x00006b00ff0477ac */ /* 0x000e6e0008000a00 */
[----:B------:R-:W2:Y:S01]  /*00a0*/  LDC.64 R2, c[0x0][0x380] ;  /* 0x0000e000ff027b82 */ /* 0x000ea20000000a00 */
[----:B0-----:R-:W-:-:S06]  /*00b0*/  IMAD.WIDE R4, R7, 0x4, R4 ;  /* 0x0000000407047825 */ /* 0x001fcc00078e0204 */
[----:B-1----:R-:W3:Y:S01]  /*00c0*/  LDG.E R5, desc[UR4][R4.64] ;  /* 0x0000000404057981 */ /* 0x002ee2000c1e1900 */
[----:B--2---:R-:W-:-:S05]  /*00d0*/  IMAD.WIDE R2, R7, 0x4, R2 ;  /* 0x0000000407027825 */ /* 0x004fca00078e0202 */
[----:B------:R-:W3:Y:S02]  /*00e0*/  LDG.E R0, desc[UR4][R2.64] ;  /* 0x0000000402007981 */ /* 0x000ee4000c1e1900 */
[----:B---3--:R-:W-:-:S05]  /*00f0*/  FADD R7, R0, R5 ;  /* 0x0000000500077221 */ /* 0x008fca0000000000 */
[----:B------:R-:W-:Y:S01]  /*0100*/  STG.E desc[UR4][R2.64], R7 ;  /* 0x0000000702007986 */ /* 0x000fe2000c101904 */
[----:B------:R-:W-:Y:S05]  /*0110*/  EXIT ;  /* 0x000000000000794d */ /* 0x000fea0003800000 */
.L_x_0:
[----:B------:R-:W-:-:S00]  /*0120*/  BRA `(.L_x_0) ;  /* 0xfffffffc00fc7947 */ /* 0x000fc0000383ffff */
[----:B------:R-:W-:-:S00]  /*0130*/  NOP ;  /* 0x0000000000007918 */ /* 0x000fc00000000000 */
        /* <DEDUP_REMOVED lines=12> */
.L_x_2:


//--------------------- .text._Z8vect_addPfS_i    --------------------------
	.section	.text._Z8vect_addPfS_i,"ax",@progbits
	.align	128
        .global         _Z8vect_addPfS_i
        .type           _Z8vect_addPfS_i,@function
        .size           _Z8vect_addPfS_i,(.L_x_3 - _Z8vect_addPfS_i)
        .other          _Z8vect_addPfS_i,@"STO_CUDA_ENTRY STV_DEFAULT"
_Z8vect_addPfS_i:
.text._Z8vect_addPfS_i:
[----:B------:R-:W-:Y:S01]  /*0000*/  LDC R1, c[0x0][0x37c] ;  /* 0x0000df00ff017b82 */ /* 0x000fe20000000800 */
[----:B------:R-:W0:Y:S01]  /*0010*/  S2R R7, SR_TID.X ;  /* 0x0000000000077919 */ /* 0x000e220000002100 */
[----:B------:R-:W0:Y:S02]  /*0020*/  LDCU UR4, c[0x0][0x390] ;  /* 0x00007200ff0477ac */ /* 0x000e240008000800 */
[----:B0-----:R-:W-:-:S13]  /*0030*/  ISETP.GE.AND P0, PT, R7, UR4, PT ;  /* 0x0000000407007c0c */ /* 0x001fda000bf06270 */
[----:B------:R-:W-:Y:S05]  /*0040*/  @P0 EXIT ;  /* 0x000000000000094d */ /* 0x000fea0003800000 */
[----:B------:R-:W0:Y:S01]  /*0050*/  LDC.64 R4, c[0x0][0x388] ;  /* 0x0000e200ff047b82 */ /* 0x000e220000000a00 */
[----:B------:R-:W1:Y:S07]  /*0060*/  LDCU.64 UR4, c[0x0][0x358] ;  /* 0x00006b00ff0477ac */ /* 0x000e6e0008000a00 */
[----:B------:R-:W2:Y:S01]  /*0070*/  LDC.64 R2, c[0x0][0x380] ;  /* 0x0000e000ff027b82 */ /* 0x000ea20000000a00 */
[----:B0-----:R-:W-:-:S06]  /*0080*/  IMAD.WIDE.U32 R4, R7, 0x4, R4 ;  /* 0x0000000407047825 */ /* 0x001fcc00078e0004 */
[----:B-1----:R-:W3:Y:S01]  /*0090*/  LDG.E R5, desc[UR4][R4.64] ;  /* 0x0000000404057981 */ /* 0x002ee2000c1e1900 */
[----:B--2---:R-:W-:-:S05]  /*00a0*/  IMAD.WIDE.U32 R2, R7, 0x4, R2 ;  /* 0x0000000407027825 */ /* 0x004fca00078e0002 */
[----:B------:R-:W3:Y:S02]  /*00b0*/  LDG.E R0, desc[UR4][R2.64] ;  /* 0x0000000402007981 */ /* 0x000ee4000c1e1900 */
[----:B---3--:R-:W-:-:S05]  /*00c0*/  FADD R7, R0, R5 ;  /* 0x0000000500077221 */ /* 0x008fca0000000000 */
[----:B------:R-:W-:Y:S01]  /*00d0*/  STG.E desc[UR4][R2.64], R7 ;  /* 0x0000000702007986 */ /* 0x000fe2000c101904 */
[----:B------:R-:W-:Y:S05]  /*00e0*/  EXIT ;  /* 0x000000000000794d */ /* 0x000fea0003800000 */
.L_x_1:
        /* <DEDUP_REMOVED lines=9> */
.L_x_3:


//--------------------- .nv.shared.reserved.0     --------------------------
	.section	.nv.shared.reserved.0,"aw",@nobits
	.weak		__nv_reservedSMEM_offset_0_alias
	.size		__nv_reservedSMEM_offset_0_alias, 0, 64
	.other		__nv_reservedSMEM_offset_0_alias,@"STO_CUDA_RESERVED_SHARED STV_DEFAULT"
__nv_reservedSMEM_offset_0_alias:
	.zero		0
	.zero		64


//--------------------- .nv.constant0._Z9vectorAddPfS_i --------------------------
	.section	.nv.constant0._Z9vectorAddPfS_i,"a",@progbits
	.sectionflags	@""
	.align	4
.nv.constant0._Z9vectorAddPfS_i:
	.zero		916


//--------------------- .nv.constant0._Z8vect_addPfS_i --------------------------
	.section	.nv.constant0._Z8vect_addPfS_i,"a",@progbits
	.sectionflags	@""
	.align	4
.nv.constant0._Z8vect_addPfS_i:
	.zero		916


//--------------------- SYMBOLS --------------------------

	.type		.nv.reservedSmem.offset0,@object
	.size		.nv.reservedSmem.offset0,0x4
